	.headerflags	@"EF_CUDA_TEXMODE_UNIFIED EF_CUDA_64BIT_ADDRESS EF_CUDA_ACCELERATORS EF_CUDA_SM90 EF_CUDA_VIRTUAL_SM(EF_CUDA_SM90)"
	.elftype	@"ET_EXEC"


//--------------------- .nv.info                  --------------------------
	.section	.nv.info,"",@"SHT_CUDA_INFO"
	.align	4


	//----- nvinfo : EIATTR_REGCOUNT
	.align		4
        /*0000*/ 	.byte	0x04, 0x2f
        /*0002*/ 	.short	(.L_1 - .L_0)
	.align		4
.L_0:
        /*0004*/ 	.word	index@(triton_poi_fused_convolution_1)
        /*0008*/ 	.word	0x0000000c


	//----- nvinfo : EIATTR_MIN_STACK_SIZE
	.align		4
.L_1:
        /*000c*/ 	.byte	0x04, 0x12
        /*000e*/ 	.short	(.L_3 - .L_2)
	.align		4
.L_2:
        /*0010*/ 	.word	index@(triton_poi_fused_convolution_1)
        /*0014*/ 	.word	0x00000000


	//----- nvinfo : EIATTR_FRAME_SIZE
	.align		4
.L_3:
        /*0018*/ 	.byte	0x04, 0x11
        /*001a*/ 	.short	(.L_5 - .L_4)
	.align		4
.L_4:
        /*001c*/ 	.word	index@(triton_poi_fused_convolution_1)
        /*0020*/ 	.word	0x00000000


	//----- nvinfo : EIATTR_MIN_STACK_SIZE
	.align		4
.L_5:
        /*0024*/ 	.byte	0x04, 0x12
        /*0026*/ 	.short	(.L_7 - .L_6)
	.align		4
.L_6:
        /*0028*/ 	.word	index@(triton_poi_fused_convolution_1)
        /*002c*/ 	.word	0x00000000
.L_7:


//--------------------- .nv.info.triton_poi_fused_convolution_1 --------------------------
	.section	.nv.info.triton_poi_fused_convolution_1,"",@"SHT_CUDA_INFO"
	.sectionflags	@""
	.align	4


	//----- nvinfo : EIATTR_CUDA_API_VERSION
	.align		4
        /*0000*/ 	.byte	0x04, 0x37
        /*0002*/ 	.short	(.L_9 - .L_8)
.L_8:
        /*0004*/ 	.word	0x0000007c


	//----- nvinfo : EIATTR_KPARAM_INFO
	.align		4
.L_9:
        /*0008*/ 	.byte	0x04, 0x17
        /*000a*/ 	.short	(.L_11 - .L_10)
.L_10:
        /*000c*/ 	.word	0x00000000
        /*0010*/ 	.short	0x0002
        /*0012*/ 	.short	0x0010
        /*0014*/ 	.byte	0x00, 0xf0, 0x11, 0x00


	//----- nvinfo : EIATTR_KPARAM_INFO
	.align		4
.L_11:
        /*0018*/ 	.byte	0x04, 0x17
        /*001a*/ 	.short	(.L_13 - .L_12)
.L_12:
        /*001c*/ 	.word	0x00000000
        /*0020*/ 	.short	0x0001
        /*0022*/ 	.short	0x0008
        /*0024*/ 	.byte	0x00, 0xf4, 0x21, 0x00


	//----- nvinfo : EIATTR_KPARAM_INFO
	.align		4
.L_13:
        /*0028*/ 	.byte	0x04, 0x17
        /*002a*/ 	.short	(.L_15 - .L_14)
.L_14:
        /*002c*/ 	.word	0x00000000
        /*0030*/ 	.short	0x0000
        /*0032*/ 	.short	0x0000
        /*0034*/ 	.byte	0x00, 0xf4, 0x21, 0x00


	//----- nvinfo : EIATTR_SPARSE_MMA_MASK
	.align		4
.L_15:
        /*0038*/ 	.byte	0x03, 0x50
        /*003a*/ 	.short	0x0000


	//----- nvinfo : EIATTR_MAXREG_COUNT
	.align		4
        /*003c*/ 	.byte	0x03, 0x1b
        /*003e*/ 	.short	0x00ff


	//----- nvinfo : EIATTR_EXIT_INSTR_OFFSETS
	.align		4
        /*0040*/ 	.byte	0x04, 0x1c
        /*0042*/ 	.short	(.L_17 - .L_16)


	//   ....[0]....
.L_16:
        /*0044*/ 	.word	0x00000170


	//   ....[1]....
        /*0048*/ 	.word	0x00000190


	//----- nvinfo : EIATTR_REQNTID
	.align		4
.L_17:
        /*004c*/ 	.byte	0x04, 0x10
        /*004e*/ 	.short	(.L_19 - .L_18)
.L_18:
        /*0050*/ 	.word	0x00000080
        /*0054*/ 	.word	0x00000001
        /*0058*/ 	.word	0x00000001


	//----- nvinfo : EIATTR_CBANK_PARAM_SIZE
	.align		4
.L_19:
        /*005c*/ 	.byte	0x03, 0x19
        /*005e*/ 	.short	0x0014


	//----- nvinfo : EIATTR_PARAM_CBANK
	.align		4
        /*0060*/ 	.byte	0x04, 0x0a
        /*0062*/ 	.short	(.L_21 - .L_20)
	.align		4
.L_20:
        /*0064*/ 	.word	index@(.nv.constant0.triton_poi_fused_convolution_1)
        /*0068*/ 	.short	0x0210
        /*006a*/ 	.short	0x0014


	//----- nvinfo : EIATTR_SW_WAR
	.align		4
.L_21:
        /*006c*/ 	.byte	0x04, 0x36
        /*006e*/ 	.short	(.L_23 - .L_22)
.L_22:
        /*0070*/ 	.word	0x00000008
.L_23:


//--------------------- .nv.callgraph             --------------------------
	.section	.nv.callgraph,"",@"SHT_CUDA_CALLGRAPH"
	.align	4
	.sectionentsize	8
	.align		4
        /*0000*/ 	.word	0x00000000
	.align		4
        /*0004*/ 	.word	0xffffffff
	.align		4
        /*0008*/ 	.word	0x00000000
	.align		4
        /*000c*/ 	.word	0xfffffffe
	.align		4
        /*0010*/ 	.word	0x00000000
	.align		4
        /*0014*/ 	.word	0xfffffffd
	.align		4
        /*0018*/ 	.word	0x00000000
	.align		4
        /*001c*/ 	.word	0xfffffffc


//--------------------- .text.triton_poi_fused_convolution_1 --------------------------
	.section	.text.triton_poi_fused_convolution_1,"ax",@progbits
	.align	128
        .global         triton_poi_fused_convolution_1
        .type           triton_poi_fused_convolution_1,@function
        .size           triton_poi_fused_convolution_1,(.L_x_1 - triton_poi_fused_convolution_1)
        .other          triton_poi_fused_convolution_1,@"STO_CUDA_ENTRY STV_DEFAULT"
triton_poi_fused_convolution_1:
.text.triton_poi_fused_convolution_1:
[----:B------:R-:W0:Y:S02]  /*0000*/  LDC R1, c[0x0][0x28] ;  /* 0x00000a00ff017b82 */ /* 0x000e240000000800 */
[----:B------:R-:W1:Y:S01]  /*0010*/  S2R R0, SR_TID.X ;  /* 0x0000000000007919 */ /* 0x000e620000002100 */
[----:B------:R-:W2:Y:S01]  /*0020*/  LDC.64 R2, c[0x0][0x210] ;  /* 0x00008400ff027b82 */ /* 0x000ea20000000a00 */
[----:B------:R-:W-:Y:S01]  /*0030*/  ULDC.64 UR4, c[0x0][0x208] ;  /* 0x0000820000047ab9 */ /* 0x000fe20000000a00 */
[----:B------:R-:W3:Y:S01]  /*0040*/  S2R R7, SR_CTAID.X ;  /* 0x0000000000077919 */ /* 0x000ee20000002500 */
[----:B-1----:R-:W-:Y:S02]  /*0050*/  LOP3.LUT R0, R0, 0x7f, RZ, 0xc0, !PT ;  /* 0x0000007f00007812 */ /* 0x002fe400078ec0ff */
[----:B---3--:R-:W-:-:S03]  /*0060*/  SHF.R.S32.HI R4, RZ, 0x18, R7 ;  /* 0x00000018ff047819 */ /* 0x008fc60000011407 */
[----:B------:R-:W-:Y:S01]  /*0070*/  IMAD R7, R7, 0x80, R0 ;  /* 0x0000008007077824 */ /* 0x000fe200078e0200 */
[----:B------:R-:W-:-:S03]  /*0080*/  SGXT R0, R4, 0x1 ;  /* 0x000000010400781a */ /* 0x000fc60000000200 */
[C---:B--2---:R-:W-:Y:S01]  /*0090*/  IMAD.WIDE R2, R7.reuse, 0x4, R2 ;  /* 0x0000000407027825 */ /* 0x044fe200078e0202 */
[----:B------:R-:W1:Y:S01]  /*00a0*/  LDC.64 R4, c[0x0][0x218] ;  /* 0x00008600ff047b82 */ /* 0x000e620000000a00 */
[----:B------:R-:W-:Y:S02]  /*00b0*/  ISETP.GE.AND P0, PT, R7, 0x400, PT ;  /* 0x000004000700780c */ /* 0x000fe40003f06270 */
[----:B------:R-:W-:Y:S01]  /*00c0*/  LEA.HI R0, R0, R7, RZ, 0x6 ;  /* 0x0000000700007211 */ /* 0x000fe200078f30ff */
[----:B------:R-:W-:-:S03]  /*00d0*/  IMAD.MOV.U32 R7, RZ, RZ, RZ ;  /* 0x000000ffff077224 */ /* 0x000fc600078e00ff */
[----:B------:R-:W-:-:S04]  /*00e0*/  SHF.R.S32.HI R0, RZ, 0x6, R0 ;  /* 0x00000006ff007819 */ /* 0x000fc80000011400 */
[----:B------:R-:W-:-:S04]  /*00f0*/  LEA.HI R6, R0, R0, RZ, 0x2 ;  /* 0x0000000000067211 */ /* 0x000fc800078f10ff */
[----:B------:R-:W-:-:S05]  /*0100*/  LOP3.LUT R9, R6, 0xfffffffc, RZ, 0xc0, !PT ;  /* 0xfffffffc06097812 */ /* 0x000fca00078ec0ff */
[----:B------:R-:W-:Y:S02]  /*0110*/  IMAD.IADD R9, R0, 0x1, -R9 ;  /* 0x0000000100097824 */ /* 0x000fe400078e0a09 */
[----:B------:R-:W-:Y:S02]  /*0120*/  IMAD.MOV.U32 R0, RZ, RZ, RZ ;  /* 0x000000ffff007224 */ /* 0x000fe400078e00ff */
[----:B-1----:R-:W-:-:S04]  /*0130*/  IMAD.WIDE R4, R9, 0x4, R4 ;  /* 0x0000000409047825 */ /* 0x002fc800078e0204 */
[----:B------:R-:W2:Y:S04]  /*0140*/  @!P0 LDG.E R0, desc[UR4][R2.64] ;  /* 0x0000000402008981 */ /* 0x000ea8000c1e1900 */
[----:B------:R-:W2:Y:S02]  /*0150*/  @!P0 LDG.E.EL R7, desc[UR4][R4.64] ;  /* 0x0000000404078981 */ /* 0x000ea4000c2e1900 */
[----:B--2---:R-:W-:Y:S01]  /*0160*/  FADD R7, R7, R0 ;  /* 0x0000000007077221 */ /* 0x004fe20000000000 */
[----:B------:R-:W-:Y:S06]  /*0170*/  @P0 EXIT ;  /* 0x000000000000094d */ /* 0x000fec0003800000 */
[----:B------:R-:W-:Y:S01]  /*0180*/  STG.E desc[UR4][R2.64], R7 ;  /* 0x0000000702007986 */ /* 0x000fe2000c101904 */
[----:B------:R-:W-:Y:S05]  /*0190*/  EXIT ;  /* 0x000000000000794d */ /* 0x000fea0003800000 */
.L_x_0:
[----:B------:R-:W-:-:S00]  /*01a0*/  BRA `(.L_x_0) ;  /* 0xfffffffc00fc7947 */ /* 0x000fc0000383ffff */
[----:B------:R-:W-:-:S00]  /*01b0*/  NOP ;  /* 0x0000000000007918 */ /* 0x000fc00000000000 */
        /* <DEDUP_REMOVED lines=12> */
.L_x_1:


//--------------------- .nv.constant0.triton_poi_fused_convolution_1 --------------------------
	.section	.nv.constant0.triton_poi_fused_convolution_1,"a",@progbits
	.sectionflags	@""
	.align	4
.nv.constant0.triton_poi_fused_convolution_1:
	.zero		548
